//
// Generated by NVIDIA NVVM Compiler
//
// Compiler Build ID: CL-36424714
// Cuda compilation tools, release 13.0, V13.0.88
// Based on NVVM 20.0.0
//

.version 9.0
.target sm_100
.address_size 64

	// .globl	_Z12hello_kernelv
.extern .func  (.param .b32 func_retval0) vprintf
(
	.param .b64 vprintf_param_0,
	.param .b64 vprintf_param_1
)
;
.global .align 1 .b8 $str[38] = {72, 101, 108, 108, 111, 32, 102, 114, 111, 109, 32, 67, 85, 68, 65, 32, 116, 104, 114, 101, 97, 100, 32, 37, 100, 44, 32, 98, 108, 111, 99, 107, 32, 37, 100, 33, 10};

.visible .entry _Z12hello_kernelv()
{
	.local .align 8 .b8 	__local_depot0[8];
	.reg .b64 	%SP;
	.reg .b64 	%SPL;
	.reg .b32 	%r<5>;
	.reg .b64 	%rd<5>;

	mov.u64 	%SPL, __local_depot0;
	cvta.local.u64 	%SP, %SPL;
	add.u64 	%rd1, %SP, 0;
	add.u64 	%rd2, %SPL, 0;
	mov.u32 	%r1, %tid.x;
	mov.u32 	%r2, %ctaid.x;
	st.local.v2.u32 	[%rd2], {%r1, %r2};
	mov.u64 	%rd3, $str;
	cvta.global.u64 	%rd4, %rd3;
	{ // callseq 0, 0
	.param .b64 param0;
	st.param.b64 	[param0], %rd4;
	.param .b64 param1;
	st.param.b64 	[param1], %rd1;
	.param .b32 retval0;
	call.uni (retval0), 
	vprintf, 
	(
	param0, 
	param1
	);
	ld.param.b32 	%r3, [retval0];
	} // callseq 0
	ret;

}


// ===== COMPILED SASS (sm_100) =====

	.target	sm_100

	.elftype	@"ET_EXEC"


//--------------------- .note.nv.tkinfo           --------------------------
	.section	.note.nv.tkinfo,"",@"SHT_NOTE"
	.sectionflags	@"SHF_NOTE_NV_TKINFO"
	.tkinfo
        /*0018*/ 	.word	0x00000002
        /*0030*/ 	.string	""
        /*0030*/ 	.string	"ptxas"
        /*0030*/ 	.string	"Cuda compilation tools, release 13.0, V13.0.88"
        /*0030*/ 	.string	"Build cuda_13.0.r13.0/compiler.36424714_0"
        /*0030*/ 	.string	"-arch sm_100 -m 64 "



//--------------------- .note.nv.cuinfo           --------------------------
	.section	.note.nv.cuinfo,"",@"SHT_NOTE"
	.sectionflags	@"SHF_NOTE_NV_CUINFO"
        /*0018*/ 	.short	0x0002
        /*001a*/ 	.short	0x0064
        /*001c*/ 	.short	0x0082
	.zero		2


//--------------------- .nv.info                  --------------------------
	.section	.nv.info,"",@"SHT_CUDA_INFO"
	.align	4


	//----- nvinfo : EIATTR_REGCOUNT
	.align		4
        /*0000*/ 	.byte	0x04, 0x2f
        /*0002*/ 	.short	(.L_2 - .L_1)
	.align		4
.L_1:
        /*0004*/ 	.word	index@(_Z12hello_kernelv)
        /*0008*/ 	.word	0x00000018


	//----- nvinfo : EIATTR_FRAME_SIZE
	.align		4
.L_2:
        /*000c*/ 	.byte	0x04, 0x11
        /*000e*/ 	.short	(.L_4 - .L_3)
	.align		4
.L_3:
        /*0010*/ 	.word	index@(_Z12hello_kernelv)
        /*0014*/ 	.word	0x00000008


	//----- nvinfo : EIATTR_MIN_STACK_SIZE
	.align		4
.L_4:
        /*0018*/ 	.byte	0x04, 0x12
        /*001a*/ 	.short	(.L_6 - .L_5)
	.align		4
.L_5:
        /*001c*/ 	.word	index@(_Z12hello_kernelv)
        /*0020*/ 	.word	0x00000008
.L_6:


//--------------------- .nv.compat                --------------------------
	.section	.nv.compat,"",@"SHT_CUDA_COMPAT_INFO"
	.align	4
        /*0000*/ 	.byte	0x02, 0x09, 0x00, 0x00, 0x02, 0x02, 0x01, 0x00, 0x02, 0x05, 0x05, 0x00, 0x03, 0x07, 0x01, 0x01
        /*0010*/ 	.byte	0x02, 0x03, 0x00, 0x00, 0x02, 0x06, 0x01, 0x00, 0x04, 0x0b, 0x08, 0x00, 0x09, 0x00, 0x00, 0x00
        /*0020*/ 	.byte	0x00, 0x00, 0x00, 0x00


//--------------------- .nv.info._Z12hello_kernelv --------------------------
	.section	.nv.info._Z12hello_kernelv,"",@"SHT_CUDA_INFO"
	.sectionflags	@""
	.align	4


	//----- nvinfo : EIATTR_CUDA_API_VERSION
	.align		4
        /*0000*/ 	.byte	0x04, 0x37
        /*0002*/ 	.short	(.L_8 - .L_7)
.L_7:
        /*0004*/ 	.word	0x00000082


	//----- nvinfo : EIATTR_SPARSE_MMA_MASK
	.align		4
.L_8:
        /*0008*/ 	.byte	0x03, 0x50
        /*000a*/ 	.short	0x0000


	//----- nvinfo : EIATTR_MAXREG_COUNT
	.align		4
        /*000c*/ 	.byte	0x03, 0x1b
        /*000e*/ 	.short	0x00ff


	//----- nvinfo : EIATTR_EXTERNS
	.align		4
        /*0010*/ 	.byte	0x04, 0x0f
        /*0012*/ 	.short	(.L_10 - .L_9)


	//   ....[0]....
	.align		4
.L_9:
        /*0014*/ 	.word	index@(vprintf)


	//----- nvinfo : EIATTR_MERCURY_ISA_VERSION
	.align		4
.L_10:
        /*0018*/ 	.byte	0x03, 0x5f
        /*001a*/ 	.short	0x0101


	//----- nvinfo : EIATTR_VRC_CTA_INIT_COUNT
	.align		4
        /*001c*/ 	.byte	0x02, 0x4a
	.zero		1
	.zero		1


	//----- nvinfo : EIATTR_SYSCALL_OFFSETS
	.align		4
        /*0020*/ 	.byte	0x04, 0x46
        /*0022*/ 	.short	(.L_12 - .L_11)


	//   ....[0]....
.L_11:
        /*0024*/ 	.word	0x000000f0


	//----- nvinfo : EIATTR_EXIT_INSTR_OFFSETS
	.align		4
.L_12:
        /*0028*/ 	.byte	0x04, 0x1c
        /*002a*/ 	.short	(.L_14 - .L_13)


	//   ....[0]....
.L_13:
        /*002c*/ 	.word	0x00000100


	//----- nvinfo : EIATTR_SW_WAR
	.align		4
.L_14:
        /*0030*/ 	.byte	0x04, 0x36
        /*0032*/ 	.short	(.L_16 - .L_15)
.L_15:
        /*0034*/ 	.word	0x00000008
.L_16:


//--------------------- .nv.callgraph             --------------------------
	.section	.nv.callgraph,"",@"SHT_CUDA_CALLGRAPH"
	.align	4
	.sectionentsize	8
	.align		4
        /*0000*/ 	.word	0x00000000
	.align		4
        /*0004*/ 	.word	0xffffffff
	.align		4
        /*0008*/ 	.word	index@(_Z12hello_kernelv)
	.align		4
        /*000c*/ 	.word	index@(vprintf)
	.align		4
        /*0010*/ 	.word	0x00000000
	.align		4
        /*0014*/ 	.word	0xfffffffe
	.align		4
        /*0018*/ 	.word	0x00000000
	.align		4
        /*001c*/ 	.word	0xfffffffd
	.align		4
        /*0020*/ 	.word	0x00000000
	.align		4
        /*0024*/ 	.word	0xfffffffc


//--------------------- .nv.constant4             --------------------------
	.section	.nv.constant4,"a",@progbits
	.align	8
	.align		8
.nv.constant4:
        /*0000*/ 	.dword	vprintf
	.align		8
        /*0008*/ 	.dword	$str


//--------------------- .text._Z12hello_kernelv   --------------------------
	.section	.text._Z12hello_kernelv,"ax",@progbits
	.align	128
        .global         _Z12hello_kernelv
        .type           _Z12hello_kernelv,@function
        .size           _Z12hello_kernelv,(.L_x_2 - _Z12hello_kernelv)
        .other          _Z12hello_kernelv,@"STO_CUDA_ENTRY STV_DEFAULT"
_Z12hello_kernelv:
.text._Z12hello_kernelv:
[----:B------:R-:W0:Y:S01]  /*0000*/  LDC R1, c[0x0][0x37c] ;  /* 0x0000df00ff017b82 */ /* 0x000e220000000800 */
[----:B------:R-:W1:Y:S01]  /*0010*/  S2R R8, SR_TID.X ;  /* 0x0000000000087919 */ /* 0x000e620000002100 */
[----:B0-----:R-:W-:Y:S01]  /*0020*/  VIADD R1, R1, 0xfffffff8 ;  /* 0xfffffff801017836 */ /* 0x001fe20000000000 */
[----:B------:R-:W-:Y:S01]  /*0030*/  MOV R0, 0x0 ;  /* 0x0000000000007802 */ /* 0x000fe20000000f00 */
[----:B------:R-:W0:Y:S01]  /*0040*/  LDCU UR4, c[0x0][0x2f8] ;  /* 0x00005f00ff0477ac */ /* 0x000e220008000800 */
[----:B------:R-:W1:Y:S03]  /*0050*/  S2R R9, SR_CTAID.X ;  /* 0x0000000000097919 */ /* 0x000e660000002500 */
[----:B------:R2:W3:Y:S01]  /*0060*/  LDC.64 R2, c[0x4][R0] ;  /* 0x0100000000027b82 */ /* 0x0004e20000000a00 */
[----:B------:R-:W4:Y:S01]  /*0070*/  LDCU.64 UR6, c[0x4][0x8] ;  /* 0x01000100ff0677ac */ /* 0x000f220008000a00 */
[----:B------:R-:W5:Y:S01]  /*0080*/  LDCU UR5, c[0x0][0x2fc] ;  /* 0x00005f80ff0577ac */ /* 0x000f620008000800 */
[----:B0-----:R-:W-:Y:S01]  /*0090*/  IADD3 R6, P0, PT, R1, UR4, RZ ;  /* 0x0000000401067c10 */ /* 0x001fe2000ff1e0ff */
[----:B----4-:R-:W-:Y:S01]  /*00a0*/  IMAD.U32 R4, RZ, RZ, UR6 ;  /* 0x00000006ff047e24 */ /* 0x010fe2000f8e00ff */
[----:B------:R-:W-:-:S03]  /*00b0*/  MOV R5, UR7 ;  /* 0x0000000700057c02 */ /* 0x000fc60008000f00 */
[----:B-----5:R-:W-:Y:S01]  /*00c0*/  IMAD.X R7, RZ, RZ, UR5, P0 ;  /* 0x00000005ff077e24 */ /* 0x020fe200080e06ff */
[----:B-1----:R2:W-:Y:S07]  /*00d0*/  STL.64 [R1], R8 ;  /* 0x0000000801007387 */ /* 0x0025ee0000100a00 */
[----:B------:R-:W-:-:S07]  /*00e0*/  LEPC R20, `(.L_x_0) ;  /* 0x000000001014794e */ /* 0x000fce0000000000 */
[----:B--23--:R-:W-:Y:S05]  /*00f0*/  CALL.ABS.NOINC R2 ;  /* 0x0000000002007343 */ /* 0x00cfea0003c00000 */
.L_x_0:
[----:B------:R-:W-:Y:S05]  /*0100*/  EXIT ;  /* 0x000000000000794d */ /* 0x000fea0003800000 */
.L_x_1:
[----:B------:R-:W-:-:S00]  /*0110*/  BRA `(.L_x_1) ;  /* 0xfffffffc00fc7947 */ /* 0x000fc0000383ffff */
[----:B------:R-:W-:-:S00]  /*0120*/  NOP ;  /* 0x0000000000007918 */ /* 0x000fc00000000000 */
        /* <DEDUP_REMOVED lines=13> */
.L_x_2:


//--------------------- .nv.global.init           --------------------------
	.section	.nv.global.init,"aw",@progbits
.nv.global.init:
	.type		$str,@object
	.size		$str,(.L_0 - $str)
$str:
        /*0000*/ 	.byte	0x48, 0x65, 0x6c, 0x6c, 0x6f, 0x20, 0x66, 0x72, 0x6f, 0x6d, 0x20, 0x43, 0x55, 0x44, 0x41, 0x20
        /*0010*/ 	.byte	0x74, 0x68, 0x72, 0x65, 0x61, 0x64, 0x20, 0x25, 0x64, 0x2c, 0x20, 0x62, 0x6c, 0x6f, 0x63, 0x6b
        /*0020*/ 	.byte	0x20, 0x25, 0x64, 0x21, 0x0a, 0x00
.L_0:


//--------------------- .nv.shared.reserved.0     --------------------------
	.section	.nv.shared.reserved.0,"aw",@nobits
	.weak		__nv_reservedSMEM_offset_0_alias
	.size		__nv_reservedSMEM_offset_0_alias, 0, 64
	.other		__nv_reservedSMEM_offset_0_alias,@"STO_CUDA_RESERVED_SHARED STV_DEFAULT"
__nv_reservedSMEM_offset_0_alias:
	.zero		0
	.zero		64


//--------------------- .nv.constant0._Z12hello_kernelv --------------------------
	.section	.nv.constant0._Z12hello_kernelv,"a",@progbits
	.sectionflags	@""
	.align	4
.nv.constant0._Z12hello_kernelv:
	.zero		896


//--------------------- SYMBOLS --------------------------

	.type		.nv.reservedSmem.offset0,@object
	.size		.nv.reservedSmem.offset0,0x4
	.type		vprintf,@function
